//
// Generated by NVIDIA NVVM Compiler
//
// Compiler Build ID: CL-36424714
// Cuda compilation tools, release 13.0, V13.0.88
// Based on NVVM 20.0.0
//

.version 9.0
.target sm_100
.address_size 64

	// .globl	_ZN3cub18CUB_300001_SM_10006detail11EmptyKernelIvEEvv
.global .align 1 .b8 _ZN39_INTERNAL_34f0815c_4_k_cu_c6ad1056_42384cuda3std3__45__cpo5beginE[1];
.global .align 1 .b8 _ZN39_INTERNAL_34f0815c_4_k_cu_c6ad1056_42384cuda3std3__45__cpo3endE[1];
.global .align 1 .b8 _ZN39_INTERNAL_34f0815c_4_k_cu_c6ad1056_42384cuda3std3__45__cpo6cbeginE[1];
.global .align 1 .b8 _ZN39_INTERNAL_34f0815c_4_k_cu_c6ad1056_42384cuda3std3__45__cpo4cendE[1];
.global .align 1 .b8 _ZN39_INTERNAL_34f0815c_4_k_cu_c6ad1056_42384cuda3std3__45__cpo6rbeginE[1];
.global .align 1 .b8 _ZN39_INTERNAL_34f0815c_4_k_cu_c6ad1056_42384cuda3std3__45__cpo4rendE[1];
.global .align 1 .b8 _ZN39_INTERNAL_34f0815c_4_k_cu_c6ad1056_42384cuda3std3__45__cpo7crbeginE[1];
.global .align 1 .b8 _ZN39_INTERNAL_34f0815c_4_k_cu_c6ad1056_42384cuda3std3__45__cpo5crendE[1];
.global .align 1 .b8 _ZN39_INTERNAL_34f0815c_4_k_cu_c6ad1056_42384cuda3std3__441_GLOBAL__N__34f0815c_4_k_cu_c6ad1056_42386ignoreE[1];
.global .align 1 .b8 _ZN39_INTERNAL_34f0815c_4_k_cu_c6ad1056_42384cuda3std3__419piecewise_constructE[1];
.global .align 1 .b8 _ZN39_INTERNAL_34f0815c_4_k_cu_c6ad1056_42384cuda3std3__48in_placeE[1];
.global .align 1 .b8 _ZN39_INTERNAL_34f0815c_4_k_cu_c6ad1056_42384cuda3std3__47nulloptE[1];
.global .align 1 .b8 _ZN39_INTERNAL_34f0815c_4_k_cu_c6ad1056_42384cuda3std3__420unreachable_sentinelE[1];
.global .align 1 .b8 _ZN39_INTERNAL_34f0815c_4_k_cu_c6ad1056_42384cuda3std3__48unexpectE[1];
.global .align 1 .b8 _ZN39_INTERNAL_34f0815c_4_k_cu_c6ad1056_42384cuda3std6ranges3__45__cpo4swapE[1];
.global .align 1 .b8 _ZN39_INTERNAL_34f0815c_4_k_cu_c6ad1056_42384cuda3std6ranges3__45__cpo9iter_moveE[1];
.global .align 1 .b8 _ZN39_INTERNAL_34f0815c_4_k_cu_c6ad1056_42384cuda3std6ranges3__45__cpo5beginE[1];
.global .align 1 .b8 _ZN39_INTERNAL_34f0815c_4_k_cu_c6ad1056_42384cuda3std6ranges3__45__cpo3endE[1];
.global .align 1 .b8 _ZN39_INTERNAL_34f0815c_4_k_cu_c6ad1056_42384cuda3std6ranges3__45__cpo6cbeginE[1];
.global .align 1 .b8 _ZN39_INTERNAL_34f0815c_4_k_cu_c6ad1056_42384cuda3std6ranges3__45__cpo4cendE[1];
.global .align 1 .b8 _ZN39_INTERNAL_34f0815c_4_k_cu_c6ad1056_42384cuda3std6ranges3__45__cpo7advanceE[1];
.global .align 1 .b8 _ZN39_INTERNAL_34f0815c_4_k_cu_c6ad1056_42384cuda3std6ranges3__45__cpo9iter_swapE[1];
.global .align 1 .b8 _ZN39_INTERNAL_34f0815c_4_k_cu_c6ad1056_42384cuda3std6ranges3__45__cpo4nextE[1];
.global .align 1 .b8 _ZN39_INTERNAL_34f0815c_4_k_cu_c6ad1056_42384cuda3std6ranges3__45__cpo4prevE[1];
.global .align 1 .b8 _ZN39_INTERNAL_34f0815c_4_k_cu_c6ad1056_42384cuda3std6ranges3__45__cpo4dataE[1];
.global .align 1 .b8 _ZN39_INTERNAL_34f0815c_4_k_cu_c6ad1056_42384cuda3std6ranges3__45__cpo5cdataE[1];
.global .align 1 .b8 _ZN39_INTERNAL_34f0815c_4_k_cu_c6ad1056_42384cuda3std6ranges3__45__cpo4sizeE[1];
.global .align 1 .b8 _ZN39_INTERNAL_34f0815c_4_k_cu_c6ad1056_42384cuda3std6ranges3__45__cpo5ssizeE[1];
.global .align 1 .b8 _ZN39_INTERNAL_34f0815c_4_k_cu_c6ad1056_42384cuda3std6ranges3__45__cpo8distanceE[1];
.global .align 1 .b8 _ZN39_INTERNAL_34f0815c_4_k_cu_c6ad1056_42386thrust24THRUST_300001_SM_1000_NS8cuda_cub3parE[1];
.global .align 1 .b8 _ZN39_INTERNAL_34f0815c_4_k_cu_c6ad1056_42386thrust24THRUST_300001_SM_1000_NS8cuda_cub10par_nosyncE[1];
.global .align 1 .b8 _ZN39_INTERNAL_34f0815c_4_k_cu_c6ad1056_42386thrust24THRUST_300001_SM_1000_NS6system6detail10sequential3seqE[1];
.global .align 1 .b8 _ZN39_INTERNAL_34f0815c_4_k_cu_c6ad1056_42386thrust24THRUST_300001_SM_1000_NS6system3cpp3parE[1];
.global .align 1 .b8 _ZN39_INTERNAL_34f0815c_4_k_cu_c6ad1056_42386thrust24THRUST_300001_SM_1000_NS12placeholders2_1E[1];
.global .align 1 .b8 _ZN39_INTERNAL_34f0815c_4_k_cu_c6ad1056_42386thrust24THRUST_300001_SM_1000_NS12placeholders2_2E[1];
.global .align 1 .b8 _ZN39_INTERNAL_34f0815c_4_k_cu_c6ad1056_42386thrust24THRUST_300001_SM_1000_NS12placeholders2_3E[1];
.global .align 1 .b8 _ZN39_INTERNAL_34f0815c_4_k_cu_c6ad1056_42386thrust24THRUST_300001_SM_1000_NS12placeholders2_4E[1];
.global .align 1 .b8 _ZN39_INTERNAL_34f0815c_4_k_cu_c6ad1056_42386thrust24THRUST_300001_SM_1000_NS12placeholders2_5E[1];
.global .align 1 .b8 _ZN39_INTERNAL_34f0815c_4_k_cu_c6ad1056_42386thrust24THRUST_300001_SM_1000_NS12placeholders2_6E[1];
.global .align 1 .b8 _ZN39_INTERNAL_34f0815c_4_k_cu_c6ad1056_42386thrust24THRUST_300001_SM_1000_NS12placeholders2_7E[1];
.global .align 1 .b8 _ZN39_INTERNAL_34f0815c_4_k_cu_c6ad1056_42386thrust24THRUST_300001_SM_1000_NS12placeholders2_8E[1];
.global .align 1 .b8 _ZN39_INTERNAL_34f0815c_4_k_cu_c6ad1056_42386thrust24THRUST_300001_SM_1000_NS12placeholders2_9E[1];
.global .align 1 .b8 _ZN39_INTERNAL_34f0815c_4_k_cu_c6ad1056_42386thrust24THRUST_300001_SM_1000_NS12placeholders3_10E[1];
.global .align 1 .b8 _ZN39_INTERNAL_34f0815c_4_k_cu_c6ad1056_42386thrust24THRUST_300001_SM_1000_NS3seqE[1];
.global .align 1 .b8 _ZN39_INTERNAL_34f0815c_4_k_cu_c6ad1056_42386thrust24THRUST_300001_SM_1000_NS6deviceE[1];

.visible .entry _ZN3cub18CUB_300001_SM_10006detail11EmptyKernelIvEEvv()
{


	ret;

}


// ===== COMPILED SASS (sm_100) =====

	.target	sm_100

	.elftype	@"ET_EXEC"


//--------------------- .note.nv.tkinfo           --------------------------
	.section	.note.nv.tkinfo,"",@"SHT_NOTE"
	.sectionflags	@"SHF_NOTE_NV_TKINFO"
	.tkinfo
        /*0018*/ 	.word	0x00000002
        /*0030*/ 	.string	""
        /*0030*/ 	.string	"ptxas"
        /*0030*/ 	.string	"Cuda compilation tools, release 13.0, V13.0.88"
        /*0030*/ 	.string	"Build cuda_13.0.r13.0/compiler.36424714_0"
        /*0030*/ 	.string	"-arch sm_100 -m 64 "



//--------------------- .note.nv.cuinfo           --------------------------
	.section	.note.nv.cuinfo,"",@"SHT_NOTE"
	.sectionflags	@"SHF_NOTE_NV_CUINFO"
        /*0018*/ 	.short	0x0002
        /*001a*/ 	.short	0x0064
        /*001c*/ 	.short	0x0082
	.zero		2


//--------------------- .nv.info                  --------------------------
	.section	.nv.info,"",@"SHT_CUDA_INFO"
	.align	4


	//----- nvinfo : EIATTR_REGCOUNT
	.align		4
        /*0000*/ 	.byte	0x04, 0x2f
        /*0002*/ 	.short	(.L_46 - .L_45)
	.align		4
.L_45:
        /*0004*/ 	.word	index@(_ZN3cub18CUB_300001_SM_10006detail11EmptyKernelIvEEvv)
        /*0008*/ 	.word	0x00000004


	//----- nvinfo : EIATTR_FRAME_SIZE
	.align		4
.L_46:
        /*000c*/ 	.byte	0x04, 0x11
        /*000e*/ 	.short	(.L_48 - .L_47)
	.align		4
.L_47:
        /*0010*/ 	.word	index@(_ZN3cub18CUB_300001_SM_10006detail11EmptyKernelIvEEvv)
        /*0014*/ 	.word	0x00000000


	//----- nvinfo : EIATTR_MIN_STACK_SIZE
	.align		4
.L_48:
        /*0018*/ 	.byte	0x04, 0x12
        /*001a*/ 	.short	(.L_50 - .L_49)
	.align		4
.L_49:
        /*001c*/ 	.word	index@(_ZN3cub18CUB_300001_SM_10006detail11EmptyKernelIvEEvv)
        /*0020*/ 	.word	0x00000000
.L_50:


//--------------------- .nv.compat                --------------------------
	.section	.nv.compat,"",@"SHT_CUDA_COMPAT_INFO"
	.align	4
        /*0000*/ 	.byte	0x02, 0x09, 0x00, 0x00, 0x02, 0x02, 0x01, 0x00, 0x02, 0x05, 0x05, 0x00, 0x03, 0x07, 0x01, 0x01
        /*0010*/ 	.byte	0x02, 0x03, 0x00, 0x00, 0x02, 0x06, 0x01, 0x00, 0x04, 0x0b, 0x08, 0x00, 0x09, 0x00, 0x00, 0x00
        /*0020*/ 	.byte	0x00, 0x00, 0x00, 0x00


//--------------------- .nv.info._ZN3cub18CUB_300001_SM_10006detail11EmptyKernelIvEEvv --------------------------
	.section	.nv.info._ZN3cub18CUB_300001_SM_10006detail11EmptyKernelIvEEvv,"",@"SHT_CUDA_INFO"
	.sectionflags	@""
	.align	4


	//----- nvinfo : EIATTR_CUDA_API_VERSION
	.align		4
        /*0000*/ 	.byte	0x04, 0x37
        /*0002*/ 	.short	(.L_52 - .L_51)
.L_51:
        /*0004*/ 	.word	0x00000082


	//----- nvinfo : EIATTR_SPARSE_MMA_MASK
	.align		4
.L_52:
        /*0008*/ 	.byte	0x03, 0x50
        /*000a*/ 	.short	0x0000


	//----- nvinfo : EIATTR_MAXREG_COUNT
	.align		4
        /*000c*/ 	.byte	0x03, 0x1b
        /*000e*/ 	.short	0x00ff


	//----- nvinfo : EIATTR_MERCURY_ISA_VERSION
	.align		4
        /*0010*/ 	.byte	0x03, 0x5f
        /*0012*/ 	.short	0x0101


	//----- nvinfo : EIATTR_VRC_CTA_INIT_COUNT
	.align		4
        /*0014*/ 	.byte	0x02, 0x4a
	.zero		1
	.zero		1


	//----- nvinfo : EIATTR_EXIT_INSTR_OFFSETS
	.align		4
        /*0018*/ 	.byte	0x04, 0x1c
        /*001a*/ 	.short	(.L_54 - .L_53)


	//   ....[0]....
.L_53:
        /*001c*/ 	.word	0x00000010


	//----- nvinfo : EIATTR_SW_WAR
	.align		4
.L_54:
        /*0020*/ 	.byte	0x04, 0x36
        /*0022*/ 	.short	(.L_56 - .L_55)
.L_55:
        /*0024*/ 	.word	0x00000008
.L_56:


//--------------------- .nv.callgraph             --------------------------
	.section	.nv.callgraph,"",@"SHT_CUDA_CALLGRAPH"
	.align	4
	.sectionentsize	8
	.align		4
        /*0000*/ 	.word	0x00000000
	.align		4
        /*0004*/ 	.word	0xffffffff
	.align		4
        /*0008*/ 	.word	0x00000000
	.align		4
        /*000c*/ 	.word	0xfffffffe
	.align		4
        /*0010*/ 	.word	0x00000000
	.align		4
        /*0014*/ 	.word	0xfffffffd
	.align		4
        /*0018*/ 	.word	0x00000000
	.align		4
        /*001c*/ 	.word	0xfffffffc


//--------------------- .nv.constant4             --------------------------
	.section	.nv.constant4,"a",@progbits
	.align	8
	.align		8
.nv.constant4:
        /*0000*/ 	.dword	_ZN39_INTERNAL_34f0815c_4_k_cu_c6ad1056_43654cuda3std3__45__cpo5beginE
	.align		8
        /*0008*/ 	.dword	_ZN39_INTERNAL_34f0815c_4_k_cu_c6ad1056_43654cuda3std3__45__cpo3endE
	.align		8
        /*0010*/ 	.dword	_ZN39_INTERNAL_34f0815c_4_k_cu_c6ad1056_43654cuda3std3__45__cpo6cbeginE
	.align		8
        /*0018*/ 	.dword	_ZN39_INTERNAL_34f0815c_4_k_cu_c6ad1056_43654cuda3std3__45__cpo4cendE
	.align		8
        /*0020*/ 	.dword	_ZN39_INTERNAL_34f0815c_4_k_cu_c6ad1056_43654cuda3std3__45__cpo6rbeginE
	.align		8
        /*0028*/ 	.dword	_ZN39_INTERNAL_34f0815c_4_k_cu_c6ad1056_43654cuda3std3__45__cpo4rendE
	.align		8
        /*0030*/ 	.dword	_ZN39_INTERNAL_34f0815c_4_k_cu_c6ad1056_43654cuda3std3__45__cpo7crbeginE
	.align		8
        /*0038*/ 	.dword	_ZN39_INTERNAL_34f0815c_4_k_cu_c6ad1056_43654cuda3std3__45__cpo5crendE
	.align		8
        /*0040*/ 	.dword	_ZN39_INTERNAL_34f0815c_4_k_cu_c6ad1056_43654cuda3std3__441_GLOBAL__N__34f0815c_4_k_cu_c6ad1056_43656ignoreE
	.align		8
        /*0048*/ 	.dword	_ZN39_INTERNAL_34f0815c_4_k_cu_c6ad1056_43654cuda3std3__419piecewise_constructE
	.align		8
        /*0050*/ 	.dword	_ZN39_INTERNAL_34f0815c_4_k_cu_c6ad1056_43654cuda3std3__48in_placeE
	.align		8
        /*0058*/ 	.dword	_ZN39_INTERNAL_34f0815c_4_k_cu_c6ad1056_43654cuda3std3__47nulloptE
	.align		8
        /*0060*/ 	.dword	_ZN39_INTERNAL_34f0815c_4_k_cu_c6ad1056_43654cuda3std3__420unreachable_sentinelE
	.align		8
        /*0068*/ 	.dword	_ZN39_INTERNAL_34f0815c_4_k_cu_c6ad1056_43654cuda3std3__48unexpectE
	.align		8
        /*0070*/ 	.dword	_ZN39_INTERNAL_34f0815c_4_k_cu_c6ad1056_43654cuda3std6ranges3__45__cpo4swapE
	.align		8
        /*0078*/ 	.dword	_ZN39_INTERNAL_34f0815c_4_k_cu_c6ad1056_43654cuda3std6ranges3__45__cpo9iter_moveE
	.align		8
        /*0080*/ 	.dword	_ZN39_INTERNAL_34f0815c_4_k_cu_c6ad1056_43654cuda3std6ranges3__45__cpo5beginE
	.align		8
        /*0088*/ 	.dword	_ZN39_INTERNAL_34f0815c_4_k_cu_c6ad1056_43654cuda3std6ranges3__45__cpo3endE
	.align		8
        /*0090*/ 	.dword	_ZN39_INTERNAL_34f0815c_4_k_cu_c6ad1056_43654cuda3std6ranges3__45__cpo6cbeginE
	.align		8
        /*0098*/ 	.dword	_ZN39_INTERNAL_34f0815c_4_k_cu_c6ad1056_43654cuda3std6ranges3__45__cpo4cendE
	.align		8
        /*00a0*/ 	.dword	_ZN39_INTERNAL_34f0815c_4_k_cu_c6ad1056_43654cuda3std6ranges3__45__cpo7advanceE
	.align		8
        /*00a8*/ 	.dword	_ZN39_INTERNAL_34f0815c_4_k_cu_c6ad1056_43654cuda3std6ranges3__45__cpo9iter_swapE
	.align		8
        /*00b0*/ 	.dword	_ZN39_INTERNAL_34f0815c_4_k_cu_c6ad1056_43654cuda3std6ranges3__45__cpo4nextE
	.align		8
        /*00b8*/ 	.dword	_ZN39_INTERNAL_34f0815c_4_k_cu_c6ad1056_43654cuda3std6ranges3__45__cpo4prevE
	.align		8
        /*00c0*/ 	.dword	_ZN39_INTERNAL_34f0815c_4_k_cu_c6ad1056_43654cuda3std6ranges3__45__cpo4dataE
	.align		8
        /*00c8*/ 	.dword	_ZN39_INTERNAL_34f0815c_4_k_cu_c6ad1056_43654cuda3std6ranges3__45__cpo5cdataE
	.align		8
        /*00d0*/ 	.dword	_ZN39_INTERNAL_34f0815c_4_k_cu_c6ad1056_43654cuda3std6ranges3__45__cpo4sizeE
	.align		8
        /*00d8*/ 	.dword	_ZN39_INTERNAL_34f0815c_4_k_cu_c6ad1056_43654cuda3std6ranges3__45__cpo5ssizeE
	.align		8
        /*00e0*/ 	.dword	_ZN39_INTERNAL_34f0815c_4_k_cu_c6ad1056_43654cuda3std6ranges3__45__cpo8distanceE
	.align		8
        /*00e8*/ 	.dword	_ZN39_INTERNAL_34f0815c_4_k_cu_c6ad1056_43656thrust24THRUST_300001_SM_1000_NS8cuda_cub3parE
	.align		8
        /*00f0*/ 	.dword	_ZN39_INTERNAL_34f0815c_4_k_cu_c6ad1056_43656thrust24THRUST_300001_SM_1000_NS8cuda_cub10par_nosyncE
	.align		8
        /*00f8*/ 	.dword	_ZN39_INTERNAL_34f0815c_4_k_cu_c6ad1056_43656thrust24THRUST_300001_SM_1000_NS6system6detail10sequential3seqE
	.align		8
        /*0100*/ 	.dword	_ZN39_INTERNAL_34f0815c_4_k_cu_c6ad1056_43656thrust24THRUST_300001_SM_1000_NS6system3cpp3parE
	.align		8
        /*0108*/ 	.dword	_ZN39_INTERNAL_34f0815c_4_k_cu_c6ad1056_43656thrust24THRUST_300001_SM_1000_NS12placeholders2_1E
	.align		8
        /*0110*/ 	.dword	_ZN39_INTERNAL_34f0815c_4_k_cu_c6ad1056_43656thrust24THRUST_300001_SM_1000_NS12placeholders2_2E
	.align		8
        /*0118*/ 	.dword	_ZN39_INTERNAL_34f0815c_4_k_cu_c6ad1056_43656thrust24THRUST_300001_SM_1000_NS12placeholders2_3E
	.align		8
        /*0120*/ 	.dword	_ZN39_INTERNAL_34f0815c_4_k_cu_c6ad1056_43656thrust24THRUST_300001_SM_1000_NS12placeholders2_4E
	.align		8
        /*0128*/ 	.dword	_ZN39_INTERNAL_34f0815c_4_k_cu_c6ad1056_43656thrust24THRUST_300001_SM_1000_NS12placeholders2_5E
	.align		8
        /*0130*/ 	.dword	_ZN39_INTERNAL_34f0815c_4_k_cu_c6ad1056_43656thrust24THRUST_300001_SM_1000_NS12placeholders2_6E
	.align		8
        /*0138*/ 	.dword	_ZN39_INTERNAL_34f0815c_4_k_cu_c6ad1056_43656thrust24THRUST_300001_SM_1000_NS12placeholders2_7E
	.align		8
        /*0140*/ 	.dword	_ZN39_INTERNAL_34f0815c_4_k_cu_c6ad1056_43656thrust24THRUST_300001_SM_1000_NS12placeholders2_8E
	.align		8
        /*0148*/ 	.dword	_ZN39_INTERNAL_34f0815c_4_k_cu_c6ad1056_43656thrust24THRUST_300001_SM_1000_NS12placeholders2_9E
	.align		8
        /*0150*/ 	.dword	_ZN39_INTERNAL_34f0815c_4_k_cu_c6ad1056_43656thrust24THRUST_300001_SM_1000_NS12placeholders3_10E
	.align		8
        /*0158*/ 	.dword	_ZN39_INTERNAL_34f0815c_4_k_cu_c6ad1056_43656thrust24THRUST_300001_SM_1000_NS3seqE
	.align		8
        /*0160*/ 	.dword	_ZN39_INTERNAL_34f0815c_4_k_cu_c6ad1056_43656thrust24THRUST_300001_SM_1000_NS6deviceE


//--------------------- .text._ZN3cub18CUB_300001_SM_10006detail11EmptyKernelIvEEvv --------------------------
	.section	.text._ZN3cub18CUB_300001_SM_10006detail11EmptyKernelIvEEvv,"ax",@progbits
	.align	128
        .global         _ZN3cub18CUB_300001_SM_10006detail11EmptyKernelIvEEvv
        .type           _ZN3cub18CUB_300001_SM_10006detail11EmptyKernelIvEEvv,@function
        .size           _ZN3cub18CUB_300001_SM_10006detail11EmptyKernelIvEEvv,(.L_x_1 - _ZN3cub18CUB_300001_SM_10006detail11EmptyKernelIvEEvv)
        .other          _ZN3cub18CUB_300001_SM_10006detail11EmptyKernelIvEEvv,@"STO_CUDA_ENTRY STV_DEFAULT"
_ZN3cub18CUB_300001_SM_10006detail11EmptyKernelIvEEvv:
.text._ZN3cub18CUB_300001_SM_10006detail11EmptyKernelIvEEvv:
[----:B------:R-:W-:Y:S01]  /*0000*/  LDC R1, c[0x0][0x37c] ;  /* 0x0000df00ff017b82 */ /* 0x000fe20000000800 */
[----:B------:R-:W-:Y:S05]  /*0010*/  EXIT ;  /* 0x000000000000794d */ /* 0x000fea0003800000 */
.L_x_0:
[----:B------:R-:W-:-:S00]  /*0020*/  BRA `(.L_x_0) ;  /* 0xfffffffc00fc7947 */ /* 0x000fc0000383ffff */
[----:B------:R-:W-:-:S00]  /*0030*/  NOP ;  /* 0x0000000000007918 */ /* 0x000fc00000000000 */
        /* <DEDUP_REMOVED lines=12> */
.L_x_1:


//--------------------- .nv.shared.reserved.0     --------------------------
	.section	.nv.shared.reserved.0,"aw",@nobits
	.weak		__nv_reservedSMEM_offset_0_alias
	.size		__nv_reservedSMEM_offset_0_alias, 0, 64
	.other		__nv_reservedSMEM_offset_0_alias,@"STO_CUDA_RESERVED_SHARED STV_DEFAULT"
__nv_reservedSMEM_offset_0_alias:
	.zero		0
	.zero		64


//--------------------- .nv.global                --------------------------
	.section	.nv.global,"aw",@nobits
.nv.global:
	.type		_ZN39_INTERNAL_34f0815c_4_k_cu_c6ad1056_43656thrust24THRUST_300001_SM_1000_NS12placeholders2_8E,@object
	.size		_ZN39_INTERNAL_34f0815c_4_k_cu_c6ad1056_43656thrust24THRUST_300001_SM_1000_NS12placeholders2_8E,(_ZN39_INTERNAL_34f0815c_4_k_cu_c6ad1056_43654cuda3std3__441_GLOBAL__N__34f0815c_4_k_cu_c6ad1056_43656ignoreE - _ZN39_INTERNAL_34f0815c_4_k_cu_c6ad1056_43656thrust24THRUST_300001_SM_1000_NS12placeholders2_8E)
_ZN39_INTERNAL_34f0815c_4_k_cu_c6ad1056_43656thrust24THRUST_300001_SM_1000_NS12placeholders2_8E:
	.zero		1
	.type		_ZN39_INTERNAL_34f0815c_4_k_cu_c6ad1056_43654cuda3std3__441_GLOBAL__N__34f0815c_4_k_cu_c6ad1056_43656ignoreE,@object
	.size		_ZN39_INTERNAL_34f0815c_4_k_cu_c6ad1056_43654cuda3std3__441_GLOBAL__N__34f0815c_4_k_cu_c6ad1056_43656ignoreE,(_ZN39_INTERNAL_34f0815c_4_k_cu_c6ad1056_43654cuda3std6ranges3__45__cpo4dataE - _ZN39_INTERNAL_34f0815c_4_k_cu_c6ad1056_43654cuda3std3__441_GLOBAL__N__34f0815c_4_k_cu_c6ad1056_43656ignoreE)
_ZN39_INTERNAL_34f0815c_4_k_cu_c6ad1056_43654cuda3std3__441_GLOBAL__N__34f0815c_4_k_cu_c6ad1056_43656ignoreE:
	.zero		1
	.type		_ZN39_INTERNAL_34f0815c_4_k_cu_c6ad1056_43654cuda3std6ranges3__45__cpo4dataE,@object
	.size		_ZN39_INTERNAL_34f0815c_4_k_cu_c6ad1056_43654cuda3std6ranges3__45__cpo4dataE,(_ZN39_INTERNAL_34f0815c_4_k_cu_c6ad1056_43656thrust24THRUST_300001_SM_1000_NS6system3cpp3parE - _ZN39_INTERNAL_34f0815c_4_k_cu_c6ad1056_43654cuda3std6ranges3__45__cpo4dataE)
_ZN39_INTERNAL_34f0815c_4_k_cu_c6ad1056_43654cuda3std6ranges3__45__cpo4dataE:
	.zero		1
	.type		_ZN39_INTERNAL_34f0815c_4_k_cu_c6ad1056_43656thrust24THRUST_300001_SM_1000_NS6system3cpp3parE,@object
	.size		_ZN39_INTERNAL_34f0815c_4_k_cu_c6ad1056_43656thrust24THRUST_300001_SM_1000_NS6system3cpp3parE,(_ZN39_INTERNAL_34f0815c_4_k_cu_c6ad1056_43654cuda3std3__45__cpo5beginE - _ZN39_INTERNAL_34f0815c_4_k_cu_c6ad1056_43656thrust24THRUST_300001_SM_1000_NS6system3cpp3parE)
_ZN39_INTERNAL_34f0815c_4_k_cu_c6ad1056_43656thrust24THRUST_300001_SM_1000_NS6system3cpp3parE:
	.zero		1
	.type		_ZN39_INTERNAL_34f0815c_4_k_cu_c6ad1056_43654cuda3std3__45__cpo5beginE,@object
	.size		_ZN39_INTERNAL_34f0815c_4_k_cu_c6ad1056_43654cuda3std3__45__cpo5beginE,(_ZN39_INTERNAL_34f0815c_4_k_cu_c6ad1056_43654cuda3std6ranges3__45__cpo5beginE - _ZN39_INTERNAL_34f0815c_4_k_cu_c6ad1056_43654cuda3std3__45__cpo5beginE)
_ZN39_INTERNAL_34f0815c_4_k_cu_c6ad1056_43654cuda3std3__45__cpo5beginE:
	.zero		1
	.type		_ZN39_INTERNAL_34f0815c_4_k_cu_c6ad1056_43654cuda3std6ranges3__45__cpo5beginE,@object
	.size		_ZN39_INTERNAL_34f0815c_4_k_cu_c6ad1056_43654cuda3std6ranges3__45__cpo5beginE,(_ZN39_INTERNAL_34f0815c_4_k_cu_c6ad1056_43656thrust24THRUST_300001_SM_1000_NS6deviceE - _ZN39_INTERNAL_34f0815c_4_k_cu_c6ad1056_43654cuda3std6ranges3__45__cpo5beginE)
_ZN39_INTERNAL_34f0815c_4_k_cu_c6ad1056_43654cuda3std6ranges3__45__cpo5beginE:
	.zero		1
	.type		_ZN39_INTERNAL_34f0815c_4_k_cu_c6ad1056_43656thrust24THRUST_300001_SM_1000_NS6deviceE,@object
	.size		_ZN39_INTERNAL_34f0815c_4_k_cu_c6ad1056_43656thrust24THRUST_300001_SM_1000_NS6deviceE,(_ZN39_INTERNAL_34f0815c_4_k_cu_c6ad1056_43654cuda3std3__420unreachable_sentinelE - _ZN39_INTERNAL_34f0815c_4_k_cu_c6ad1056_43656thrust24THRUST_300001_SM_1000_NS6deviceE)
_ZN39_INTERNAL_34f0815c_4_k_cu_c6ad1056_43656thrust24THRUST_300001_SM_1000_NS6deviceE:
	.zero		1
	.type		_ZN39_INTERNAL_34f0815c_4_k_cu_c6ad1056_43654cuda3std3__420unreachable_sentinelE,@object
	.size		_ZN39_INTERNAL_34f0815c_4_k_cu_c6ad1056_43654cuda3std3__420unreachable_sentinelE,(_ZN39_INTERNAL_34f0815c_4_k_cu_c6ad1056_43654cuda3std6ranges3__45__cpo8distanceE - _ZN39_INTERNAL_34f0815c_4_k_cu_c6ad1056_43654cuda3std3__420unreachable_sentinelE)
_ZN39_INTERNAL_34f0815c_4_k_cu_c6ad1056_43654cuda3std3__420unreachable_sentinelE:
	.zero		1
	.type		_ZN39_INTERNAL_34f0815c_4_k_cu_c6ad1056_43654cuda3std6ranges3__45__cpo8distanceE,@object
	.size		_ZN39_INTERNAL_34f0815c_4_k_cu_c6ad1056_43654cuda3std6ranges3__45__cpo8distanceE,(_ZN39_INTERNAL_34f0815c_4_k_cu_c6ad1056_43656thrust24THRUST_300001_SM_1000_NS12placeholders2_4E - _ZN39_INTERNAL_34f0815c_4_k_cu_c6ad1056_43654cuda3std6ranges3__45__cpo8distanceE)
_ZN39_INTERNAL_34f0815c_4_k_cu_c6ad1056_43654cuda3std6ranges3__45__cpo8distanceE:
	.zero		1
	.type		_ZN39_INTERNAL_34f0815c_4_k_cu_c6ad1056_43656thrust24THRUST_300001_SM_1000_NS12placeholders2_4E,@object
	.size		_ZN39_INTERNAL_34f0815c_4_k_cu_c6ad1056_43656thrust24THRUST_300001_SM_1000_NS12placeholders2_4E,(_ZN39_INTERNAL_34f0815c_4_k_cu_c6ad1056_43654cuda3std3__45__cpo6rbeginE - _ZN39_INTERNAL_34f0815c_4_k_cu_c6ad1056_43656thrust24THRUST_300001_SM_1000_NS12placeholders2_4E)
_ZN39_INTERNAL_34f0815c_4_k_cu_c6ad1056_43656thrust24THRUST_300001_SM_1000_NS12placeholders2_4E:
	.zero		1
	.type		_ZN39_INTERNAL_34f0815c_4_k_cu_c6ad1056_43654cuda3std3__45__cpo6rbeginE,@object
	.size		_ZN39_INTERNAL_34f0815c_4_k_cu_c6ad1056_43654cuda3std3__45__cpo6rbeginE,(_ZN39_INTERNAL_34f0815c_4_k_cu_c6ad1056_43654cuda3std6ranges3__45__cpo7advanceE - _ZN39_INTERNAL_34f0815c_4_k_cu_c6ad1056_43654cuda3std3__45__cpo6rbeginE)
_ZN39_INTERNAL_34f0815c_4_k_cu_c6ad1056_43654cuda3std3__45__cpo6rbeginE:
	.zero		1
	.type		_ZN39_INTERNAL_34f0815c_4_k_cu_c6ad1056_43654cuda3std6ranges3__45__cpo7advanceE,@object
	.size		_ZN39_INTERNAL_34f0815c_4_k_cu_c6ad1056_43654cuda3std6ranges3__45__cpo7advanceE,(_ZN39_INTERNAL_34f0815c_4_k_cu_c6ad1056_43656thrust24THRUST_300001_SM_1000_NS12placeholders3_10E - _ZN39_INTERNAL_34f0815c_4_k_cu_c6ad1056_43654cuda3std6ranges3__45__cpo7advanceE)
_ZN39_INTERNAL_34f0815c_4_k_cu_c6ad1056_43654cuda3std6ranges3__45__cpo7advanceE:
	.zero		1
	.type		_ZN39_INTERNAL_34f0815c_4_k_cu_c6ad1056_43656thrust24THRUST_300001_SM_1000_NS12placeholders3_10E,@object
	.size		_ZN39_INTERNAL_34f0815c_4_k_cu_c6ad1056_43656thrust24THRUST_300001_SM_1000_NS12placeholders3_10E,(_ZN39_INTERNAL_34f0815c_4_k_cu_c6ad1056_43654cuda3std3__48in_placeE - _ZN39_INTERNAL_34f0815c_4_k_cu_c6ad1056_43656thrust24THRUST_300001_SM_1000_NS12placeholders3_10E)
_ZN39_INTERNAL_34f0815c_4_k_cu_c6ad1056_43656thrust24THRUST_300001_SM_1000_NS12placeholders3_10E:
	.zero		1
	.type		_ZN39_INTERNAL_34f0815c_4_k_cu_c6ad1056_43654cuda3std3__48in_placeE,@object
	.size		_ZN39_INTERNAL_34f0815c_4_k_cu_c6ad1056_43654cuda3std3__48in_placeE,(_ZN39_INTERNAL_34f0815c_4_k_cu_c6ad1056_43654cuda3std6ranges3__45__cpo4sizeE - _ZN39_INTERNAL_34f0815c_4_k_cu_c6ad1056_43654cuda3std3__48in_placeE)
_ZN39_INTERNAL_34f0815c_4_k_cu_c6ad1056_43654cuda3std3__48in_placeE:
	.zero		1
	.type		_ZN39_INTERNAL_34f0815c_4_k_cu_c6ad1056_43654cuda3std6ranges3__45__cpo4sizeE,@object
	.size		_ZN39_INTERNAL_34f0815c_4_k_cu_c6ad1056_43654cuda3std6ranges3__45__cpo4sizeE,(_ZN39_INTERNAL_34f0815c_4_k_cu_c6ad1056_43656thrust24THRUST_300001_SM_1000_NS12placeholders2_2E - _ZN39_INTERNAL_34f0815c_4_k_cu_c6ad1056_43654cuda3std6ranges3__45__cpo4sizeE)
_ZN39_INTERNAL_34f0815c_4_k_cu_c6ad1056_43654cuda3std6ranges3__45__cpo4sizeE:
	.zero		1
	.type		_ZN39_INTERNAL_34f0815c_4_k_cu_c6ad1056_43656thrust24THRUST_300001_SM_1000_NS12placeholders2_2E,@object
	.size		_ZN39_INTERNAL_34f0815c_4_k_cu_c6ad1056_43656thrust24THRUST_300001_SM_1000_NS12placeholders2_2E,(_ZN39_INTERNAL_34f0815c_4_k_cu_c6ad1056_43654cuda3std3__45__cpo6cbeginE - _ZN39_INTERNAL_34f0815c_4_k_cu_c6ad1056_43656thrust24THRUST_300001_SM_1000_NS12placeholders2_2E)
_ZN39_INTERNAL_34f0815c_4_k_cu_c6ad1056_43656thrust24THRUST_300001_SM_1000_NS12placeholders2_2E:
	.zero		1
	.type		_ZN39_INTERNAL_34f0815c_4_k_cu_c6ad1056_43654cuda3std3__45__cpo6cbeginE,@object
	.size		_ZN39_INTERNAL_34f0815c_4_k_cu_c6ad1056_43654cuda3std3__45__cpo6cbeginE,(_ZN39_INTERNAL_34f0815c_4_k_cu_c6ad1056_43654cuda3std6ranges3__45__cpo6cbeginE - _ZN39_INTERNAL_34f0815c_4_k_cu_c6ad1056_43654cuda3std3__45__cpo6cbeginE)
_ZN39_INTERNAL_34f0815c_4_k_cu_c6ad1056_43654cuda3std3__45__cpo6cbeginE:
	.zero		1
	.type		_ZN39_INTERNAL_34f0815c_4_k_cu_c6ad1056_43654cuda3std6ranges3__45__cpo6cbeginE,@object
	.size		_ZN39_INTERNAL_34f0815c_4_k_cu_c6ad1056_43654cuda3std6ranges3__45__cpo6cbeginE,(_ZN39_INTERNAL_34f0815c_4_k_cu_c6ad1056_43656thrust24THRUST_300001_SM_1000_NS12placeholders2_6E - _ZN39_INTERNAL_34f0815c_4_k_cu_c6ad1056_43654cuda3std6ranges3__45__cpo6cbeginE)
_ZN39_INTERNAL_34f0815c_4_k_cu_c6ad1056_43654cuda3std6ranges3__45__cpo6cbeginE:
	.zero		1
	.type		_ZN39_INTERNAL_34f0815c_4_k_cu_c6ad1056_43656thrust24THRUST_300001_SM_1000_NS12placeholders2_6E,@object
	.size		_ZN39_INTERNAL_34f0815c_4_k_cu_c6ad1056_43656thrust24THRUST_300001_SM_1000_NS12placeholders2_6E,(_ZN39_INTERNAL_34f0815c_4_k_cu_c6ad1056_43654cuda3std3__45__cpo7crbeginE - _ZN39_INTERNAL_34f0815c_4_k_cu_c6ad1056_43656thrust24THRUST_300001_SM_1000_NS12placeholders2_6E)
_ZN39_INTERNAL_34f0815c_4_k_cu_c6ad1056_43656thrust24THRUST_300001_SM_1000_NS12placeholders2_6E:
	.zero		1
	.type		_ZN39_INTERNAL_34f0815c_4_k_cu_c6ad1056_43654cuda3std3__45__cpo7crbeginE,@object
	.size		_ZN39_INTERNAL_34f0815c_4_k_cu_c6ad1056_43654cuda3std3__45__cpo7crbeginE,(_ZN39_INTERNAL_34f0815c_4_k_cu_c6ad1056_43654cuda3std6ranges3__45__cpo4nextE - _ZN39_INTERNAL_34f0815c_4_k_cu_c6ad1056_43654cuda3std3__45__cpo7crbeginE)
_ZN39_INTERNAL_34f0815c_4_k_cu_c6ad1056_43654cuda3std3__45__cpo7crbeginE:
	.zero		1
	.type		_ZN39_INTERNAL_34f0815c_4_k_cu_c6ad1056_43654cuda3std6ranges3__45__cpo4nextE,@object
	.size		_ZN39_INTERNAL_34f0815c_4_k_cu_c6ad1056_43654cuda3std6ranges3__45__cpo4nextE,(_ZN39_INTERNAL_34f0815c_4_k_cu_c6ad1056_43654cuda3std6ranges3__45__cpo4swapE - _ZN39_INTERNAL_34f0815c_4_k_cu_c6ad1056_43654cuda3std6ranges3__45__cpo4nextE)
_ZN39_INTERNAL_34f0815c_4_k_cu_c6ad1056_43654cuda3std6ranges3__45__cpo4nextE:
	.zero		1
	.type		_ZN39_INTERNAL_34f0815c_4_k_cu_c6ad1056_43654cuda3std6ranges3__45__cpo4swapE,@object
	.size		_ZN39_INTERNAL_34f0815c_4_k_cu_c6ad1056_43654cuda3std6ranges3__45__cpo4swapE,(_ZN39_INTERNAL_34f0815c_4_k_cu_c6ad1056_43656thrust24THRUST_300001_SM_1000_NS8cuda_cub10par_nosyncE - _ZN39_INTERNAL_34f0815c_4_k_cu_c6ad1056_43654cuda3std6ranges3__45__cpo4swapE)
_ZN39_INTERNAL_34f0815c_4_k_cu_c6ad1056_43654cuda3std6ranges3__45__cpo4swapE:
	.zero		1
	.type		_ZN39_INTERNAL_34f0815c_4_k_cu_c6ad1056_43656thrust24THRUST_300001_SM_1000_NS8cuda_cub10par_nosyncE,@object
	.size		_ZN39_INTERNAL_34f0815c_4_k_cu_c6ad1056_43656thrust24THRUST_300001_SM_1000_NS8cuda_cub10par_nosyncE,(_ZN39_INTERNAL_34f0815c_4_k_cu_c6ad1056_43656thrust24THRUST_300001_SM_1000_NS3seqE - _ZN39_INTERNAL_34f0815c_4_k_cu_c6ad1056_43656thrust24THRUST_300001_SM_1000_NS8cuda_cub10par_nosyncE)
_ZN39_INTERNAL_34f0815c_4_k_cu_c6ad1056_43656thrust24THRUST_300001_SM_1000_NS8cuda_cub10par_nosyncE:
	.zero		1
	.type		_ZN39_INTERNAL_34f0815c_4_k_cu_c6ad1056_43656thrust24THRUST_300001_SM_1000_NS3seqE,@object
	.size		_ZN39_INTERNAL_34f0815c_4_k_cu_c6ad1056_43656thrust24THRUST_300001_SM_1000_NS3seqE,(_ZN39_INTERNAL_34f0815c_4_k_cu_c6ad1056_43654cuda3std3__47nulloptE - _ZN39_INTERNAL_34f0815c_4_k_cu_c6ad1056_43656thrust24THRUST_300001_SM_1000_NS3seqE)
_ZN39_INTERNAL_34f0815c_4_k_cu_c6ad1056_43656thrust24THRUST_300001_SM_1000_NS3seqE:
	.zero		1
	.type		_ZN39_INTERNAL_34f0815c_4_k_cu_c6ad1056_43654cuda3std3__47nulloptE,@object
	.size		_ZN39_INTERNAL_34f0815c_4_k_cu_c6ad1056_43654cuda3std3__47nulloptE,(_ZN39_INTERNAL_34f0815c_4_k_cu_c6ad1056_43654cuda3std6ranges3__45__cpo5ssizeE - _ZN39_INTERNAL_34f0815c_4_k_cu_c6ad1056_43654cuda3std3__47nulloptE)
_ZN39_INTERNAL_34f0815c_4_k_cu_c6ad1056_43654cuda3std3__47nulloptE:
	.zero		1
	.type		_ZN39_INTERNAL_34f0815c_4_k_cu_c6ad1056_43654cuda3std6ranges3__45__cpo5ssizeE,@object
	.size		_ZN39_INTERNAL_34f0815c_4_k_cu_c6ad1056_43654cuda3std6ranges3__45__cpo5ssizeE,(_ZN39_INTERNAL_34f0815c_4_k_cu_c6ad1056_43656thrust24THRUST_300001_SM_1000_NS12placeholders2_3E - _ZN39_INTERNAL_34f0815c_4_k_cu_c6ad1056_43654cuda3std6ranges3__45__cpo5ssizeE)
_ZN39_INTERNAL_34f0815c_4_k_cu_c6ad1056_43654cuda3std6ranges3__45__cpo5ssizeE:
	.zero		1
	.type		_ZN39_INTERNAL_34f0815c_4_k_cu_c6ad1056_43656thrust24THRUST_300001_SM_1000_NS12placeholders2_3E,@object
	.size		_ZN39_INTERNAL_34f0815c_4_k_cu_c6ad1056_43656thrust24THRUST_300001_SM_1000_NS12placeholders2_3E,(_ZN39_INTERNAL_34f0815c_4_k_cu_c6ad1056_43654cuda3std3__45__cpo4cendE - _ZN39_INTERNAL_34f0815c_4_k_cu_c6ad1056_43656thrust24THRUST_300001_SM_1000_NS12placeholders2_3E)
_ZN39_INTERNAL_34f0815c_4_k_cu_c6ad1056_43656thrust24THRUST_300001_SM_1000_NS12placeholders2_3E:
	.zero		1
	.type		_ZN39_INTERNAL_34f0815c_4_k_cu_c6ad1056_43654cuda3std3__45__cpo4cendE,@object
	.size		_ZN39_INTERNAL_34f0815c_4_k_cu_c6ad1056_43654cuda3std3__45__cpo4cendE,(_ZN39_INTERNAL_34f0815c_4_k_cu_c6ad1056_43654cuda3std6ranges3__45__cpo4cendE - _ZN39_INTERNAL_34f0815c_4_k_cu_c6ad1056_43654cuda3std3__45__cpo4cendE)
_ZN39_INTERNAL_34f0815c_4_k_cu_c6ad1056_43654cuda3std3__45__cpo4cendE:
	.zero		1
	.type		_ZN39_INTERNAL_34f0815c_4_k_cu_c6ad1056_43654cuda3std6ranges3__45__cpo4cendE,@object
	.size		_ZN39_INTERNAL_34f0815c_4_k_cu_c6ad1056_43654cuda3std6ranges3__45__cpo4cendE,(_ZN39_INTERNAL_34f0815c_4_k_cu_c6ad1056_43656thrust24THRUST_300001_SM_1000_NS12placeholders2_7E - _ZN39_INTERNAL_34f0815c_4_k_cu_c6ad1056_43654cuda3std6ranges3__45__cpo4cendE)
_ZN39_INTERNAL_34f0815c_4_k_cu_c6ad1056_43654cuda3std6ranges3__45__cpo4cendE:
	.zero		1
	.type		_ZN39_INTERNAL_34f0815c_4_k_cu_c6ad1056_43656thrust24THRUST_300001_SM_1000_NS12placeholders2_7E,@object
	.size		_ZN39_INTERNAL_34f0815c_4_k_cu_c6ad1056_43656thrust24THRUST_300001_SM_1000_NS12placeholders2_7E,(_ZN39_INTERNAL_34f0815c_4_k_cu_c6ad1056_43654cuda3std3__45__cpo5crendE - _ZN39_INTERNAL_34f0815c_4_k_cu_c6ad1056_43656thrust24THRUST_300001_SM_1000_NS12placeholders2_7E)
_ZN39_INTERNAL_34f0815c_4_k_cu_c6ad1056_43656thrust24THRUST_300001_SM_1000_NS12placeholders2_7E:
	.zero		1
	.type		_ZN39_INTERNAL_34f0815c_4_k_cu_c6ad1056_43654cuda3std3__45__cpo5crendE,@object
	.size		_ZN39_INTERNAL_34f0815c_4_k_cu_c6ad1056_43654cuda3std3__45__cpo5crendE,(_ZN39_INTERNAL_34f0815c_4_k_cu_c6ad1056_43654cuda3std6ranges3__45__cpo4prevE - _ZN39_INTERNAL_34f0815c_4_k_cu_c6ad1056_43654cuda3std3__45__cpo5crendE)
_ZN39_INTERNAL_34f0815c_4_k_cu_c6ad1056_43654cuda3std3__45__cpo5crendE:
	.zero		1
	.type		_ZN39_INTERNAL_34f0815c_4_k_cu_c6ad1056_43654cuda3std6ranges3__45__cpo4prevE,@object
	.size		_ZN39_INTERNAL_34f0815c_4_k_cu_c6ad1056_43654cuda3std6ranges3__45__cpo4prevE,(_ZN39_INTERNAL_34f0815c_4_k_cu_c6ad1056_43654cuda3std6ranges3__45__cpo9iter_moveE - _ZN39_INTERNAL_34f0815c_4_k_cu_c6ad1056_43654cuda3std6ranges3__45__cpo4prevE)
_ZN39_INTERNAL_34f0815c_4_k_cu_c6ad1056_43654cuda3std6ranges3__45__cpo4prevE:
	.zero		1
	.type		_ZN39_INTERNAL_34f0815c_4_k_cu_c6ad1056_43654cuda3std6ranges3__45__cpo9iter_moveE,@object
	.size		_ZN39_INTERNAL_34f0815c_4_k_cu_c6ad1056_43654cuda3std6ranges3__45__cpo9iter_moveE,(_ZN39_INTERNAL_34f0815c_4_k_cu_c6ad1056_43656thrust24THRUST_300001_SM_1000_NS6system6detail10sequential3seqE - _ZN39_INTERNAL_34f0815c_4_k_cu_c6ad1056_43654cuda3std6ranges3__45__cpo9iter_moveE)
_ZN39_INTERNAL_34f0815c_4_k_cu_c6ad1056_43654cuda3std6ranges3__45__cpo9iter_moveE:
	.zero		1
	.type		_ZN39_INTERNAL_34f0815c_4_k_cu_c6ad1056_43656thrust24THRUST_300001_SM_1000_NS6system6detail10sequential3seqE,@object
	.size		_ZN39_INTERNAL_34f0815c_4_k_cu_c6ad1056_43656thrust24THRUST_300001_SM_1000_NS6system6detail10sequential3seqE,(_ZN39_INTERNAL_34f0815c_4_k_cu_c6ad1056_43656thrust24THRUST_300001_SM_1000_NS12placeholders2_9E - _ZN39_INTERNAL_34f0815c_4_k_cu_c6ad1056_43656thrust24THRUST_300001_SM_1000_NS6system6detail10sequential3seqE)
_ZN39_INTERNAL_34f0815c_4_k_cu_c6ad1056_43656thrust24THRUST_300001_SM_1000_NS6system6detail10sequential3seqE:
	.zero		1
	.type		_ZN39_INTERNAL_34f0815c_4_k_cu_c6ad1056_43656thrust24THRUST_300001_SM_1000_NS12placeholders2_9E,@object
	.size		_ZN39_INTERNAL_34f0815c_4_k_cu_c6ad1056_43656thrust24THRUST_300001_SM_1000_NS12placeholders2_9E,(_ZN39_INTERNAL_34f0815c_4_k_cu_c6ad1056_43654cuda3std3__419piecewise_constructE - _ZN39_INTERNAL_34f0815c_4_k_cu_c6ad1056_43656thrust24THRUST_300001_SM_1000_NS12placeholders2_9E)
_ZN39_INTERNAL_34f0815c_4_k_cu_c6ad1056_43656thrust24THRUST_300001_SM_1000_NS12placeholders2_9E:
	.zero		1
	.type		_ZN39_INTERNAL_34f0815c_4_k_cu_c6ad1056_43654cuda3std3__419piecewise_constructE,@object
	.size		_ZN39_INTERNAL_34f0815c_4_k_cu_c6ad1056_43654cuda3std3__419piecewise_constructE,(_ZN39_INTERNAL_34f0815c_4_k_cu_c6ad1056_43654cuda3std6ranges3__45__cpo5cdataE - _ZN39_INTERNAL_34f0815c_4_k_cu_c6ad1056_43654cuda3std3__419piecewise_constructE)
_ZN39_INTERNAL_34f0815c_4_k_cu_c6ad1056_43654cuda3std3__419piecewise_constructE:
	.zero		1
	.type		_ZN39_INTERNAL_34f0815c_4_k_cu_c6ad1056_43654cuda3std6ranges3__45__cpo5cdataE,@object
	.size		_ZN39_INTERNAL_34f0815c_4_k_cu_c6ad1056_43654cuda3std6ranges3__45__cpo5cdataE,(_ZN39_INTERNAL_34f0815c_4_k_cu_c6ad1056_43656thrust24THRUST_300001_SM_1000_NS12placeholders2_1E - _ZN39_INTERNAL_34f0815c_4_k_cu_c6ad1056_43654cuda3std6ranges3__45__cpo5cdataE)
_ZN39_INTERNAL_34f0815c_4_k_cu_c6ad1056_43654cuda3std6ranges3__45__cpo5cdataE:
	.zero		1
	.type		_ZN39_INTERNAL_34f0815c_4_k_cu_c6ad1056_43656thrust24THRUST_300001_SM_1000_NS12placeholders2_1E,@object
	.size		_ZN39_INTERNAL_34f0815c_4_k_cu_c6ad1056_43656thrust24THRUST_300001_SM_1000_NS12placeholders2_1E,(_ZN39_INTERNAL_34f0815c_4_k_cu_c6ad1056_43654cuda3std3__45__cpo3endE - _ZN39_INTERNAL_34f0815c_4_k_cu_c6ad1056_43656thrust24THRUST_300001_SM_1000_NS12placeholders2_1E)
_ZN39_INTERNAL_34f0815c_4_k_cu_c6ad1056_43656thrust24THRUST_300001_SM_1000_NS12placeholders2_1E:
	.zero		1
	.type		_ZN39_INTERNAL_34f0815c_4_k_cu_c6ad1056_43654cuda3std3__45__cpo3endE,@object
	.size		_ZN39_INTERNAL_34f0815c_4_k_cu_c6ad1056_43654cuda3std3__45__cpo3endE,(_ZN39_INTERNAL_34f0815c_4_k_cu_c6ad1056_43654cuda3std6ranges3__45__cpo3endE - _ZN39_INTERNAL_34f0815c_4_k_cu_c6ad1056_43654cuda3std3__45__cpo3endE)
_ZN39_INTERNAL_34f0815c_4_k_cu_c6ad1056_43654cuda3std3__45__cpo3endE:
	.zero		1
	.type		_ZN39_INTERNAL_34f0815c_4_k_cu_c6ad1056_43654cuda3std6ranges3__45__cpo3endE,@object
	.size		_ZN39_INTERNAL_34f0815c_4_k_cu_c6ad1056_43654cuda3std6ranges3__45__cpo3endE,(_ZN39_INTERNAL_34f0815c_4_k_cu_c6ad1056_43656thrust24THRUST_300001_SM_1000_NS12placeholders2_5E - _ZN39_INTERNAL_34f0815c_4_k_cu_c6ad1056_43654cuda3std6ranges3__45__cpo3endE)
_ZN39_INTERNAL_34f0815c_4_k_cu_c6ad1056_43654cuda3std6ranges3__45__cpo3endE:
	.zero		1
	.type		_ZN39_INTERNAL_34f0815c_4_k_cu_c6ad1056_43656thrust24THRUST_300001_SM_1000_NS12placeholders2_5E,@object
	.size		_ZN39_INTERNAL_34f0815c_4_k_cu_c6ad1056_43656thrust24THRUST_300001_SM_1000_NS12placeholders2_5E,(_ZN39_INTERNAL_34f0815c_4_k_cu_c6ad1056_43654cuda3std3__45__cpo4rendE - _ZN39_INTERNAL_34f0815c_4_k_cu_c6ad1056_43656thrust24THRUST_300001_SM_1000_NS12placeholders2_5E)
_ZN39_INTERNAL_34f0815c_4_k_cu_c6ad1056_43656thrust24THRUST_300001_SM_1000_NS12placeholders2_5E:
	.zero		1
	.type		_ZN39_INTERNAL_34f0815c_4_k_cu_c6ad1056_43654cuda3std3__45__cpo4rendE,@object
	.size		_ZN39_INTERNAL_34f0815c_4_k_cu_c6ad1056_43654cuda3std3__45__cpo4rendE,(_ZN39_INTERNAL_34f0815c_4_k_cu_c6ad1056_43654cuda3std6ranges3__45__cpo9iter_swapE - _ZN39_INTERNAL_34f0815c_4_k_cu_c6ad1056_43654cuda3std3__45__cpo4rendE)
_ZN39_INTERNAL_34f0815c_4_k_cu_c6ad1056_43654cuda3std3__45__cpo4rendE:
	.zero		1
	.type		_ZN39_INTERNAL_34f0815c_4_k_cu_c6ad1056_43654cuda3std6ranges3__45__cpo9iter_swapE,@object
	.size		_ZN39_INTERNAL_34f0815c_4_k_cu_c6ad1056_43654cuda3std6ranges3__45__cpo9iter_swapE,(_ZN39_INTERNAL_34f0815c_4_k_cu_c6ad1056_43654cuda3std3__48unexpectE - _ZN39_INTERNAL_34f0815c_4_k_cu_c6ad1056_43654cuda3std6ranges3__45__cpo9iter_swapE)
_ZN39_INTERNAL_34f0815c_4_k_cu_c6ad1056_43654cuda3std6ranges3__45__cpo9iter_swapE:
	.zero		1
	.type		_ZN39_INTERNAL_34f0815c_4_k_cu_c6ad1056_43654cuda3std3__48unexpectE,@object
	.size		_ZN39_INTERNAL_34f0815c_4_k_cu_c6ad1056_43654cuda3std3__48unexpectE,(_ZN39_INTERNAL_34f0815c_4_k_cu_c6ad1056_43656thrust24THRUST_300001_SM_1000_NS8cuda_cub3parE - _ZN39_INTERNAL_34f0815c_4_k_cu_c6ad1056_43654cuda3std3__48unexpectE)
_ZN39_INTERNAL_34f0815c_4_k_cu_c6ad1056_43654cuda3std3__48unexpectE:
	.zero		1
	.type		_ZN39_INTERNAL_34f0815c_4_k_cu_c6ad1056_43656thrust24THRUST_300001_SM_1000_NS8cuda_cub3parE,@object
	.size		_ZN39_INTERNAL_34f0815c_4_k_cu_c6ad1056_43656thrust24THRUST_300001_SM_1000_NS8cuda_cub3parE,(.L_29 - _ZN39_INTERNAL_34f0815c_4_k_cu_c6ad1056_43656thrust24THRUST_300001_SM_1000_NS8cuda_cub3parE)
_ZN39_INTERNAL_34f0815c_4_k_cu_c6ad1056_43656thrust24THRUST_300001_SM_1000_NS8cuda_cub3parE:
	.zero		1
.L_29:


//--------------------- .nv.constant0._ZN3cub18CUB_300001_SM_10006detail11EmptyKernelIvEEvv --------------------------
	.section	.nv.constant0._ZN3cub18CUB_300001_SM_10006detail11EmptyKernelIvEEvv,"a",@progbits
	.sectionflags	@""
	.align	4
.nv.constant0._ZN3cub18CUB_300001_SM_10006detail11EmptyKernelIvEEvv:
	.zero		896


//--------------------- SYMBOLS --------------------------

	.type		.nv.reservedSmem.offset0,@object
	.size		.nv.reservedSmem.offset0,0x4
